	.headerflags	@"EF_CUDA_TEXMODE_UNIFIED EF_CUDA_64BIT_ADDRESS EF_CUDA_ACCELERATORS EF_CUDA_SM90 EF_CUDA_VIRTUAL_SM(EF_CUDA_SM90)"
	.elftype	@"ET_EXEC"


//--------------------- .nv.info                  --------------------------
	.section	.nv.info,"",@"SHT_CUDA_INFO"
	.align	4


	//----- nvinfo : EIATTR_REGCOUNT
	.align		4
        /*0000*/ 	.byte	0x04, 0x2f
        /*0002*/ 	.short	(.L_3 - .L_2)
	.align		4
.L_2:
        /*0004*/ 	.word	index@(triton_poi_fused__native_batch_norm_legit_no_training_leaky_relu_4)
        /*0008*/ 	.word	0x00000012


	//----- nvinfo : EIATTR_MIN_STACK_SIZE
	.align		4
.L_3:
        /*000c*/ 	.byte	0x04, 0x12
        /*000e*/ 	.short	(.L_5 - .L_4)
	.align		4
.L_4:
        /*0010*/ 	.word	index@(triton_poi_fused__native_batch_norm_legit_no_training_leaky_relu_4)
        /*0014*/ 	.word	0x00000000


	//----- nvinfo : EIATTR_FRAME_SIZE
	.align		4
.L_5:
        /*0018*/ 	.byte	0x04, 0x11
        /*001a*/ 	.short	(.L_7 - .L_6)
	.align		4
.L_6:
        /*001c*/ 	.word	index@(triton_poi_fused__native_batch_norm_legit_no_training_leaky_relu_4)
        /*0020*/ 	.word	0x00000000


	//----- nvinfo : EIATTR_MIN_STACK_SIZE
	.align		4
.L_7:
        /*0024*/ 	.byte	0x04, 0x12
        /*0026*/ 	.short	(.L_9 - .L_8)
	.align		4
.L_8:
        /*0028*/ 	.word	index@(triton_poi_fused__native_batch_norm_legit_no_training_leaky_relu_4)
        /*002c*/ 	.word	0x00000000
.L_9:


//--------------------- .nv.info.triton_poi_fused__native_batch_norm_legit_no_training_leaky_relu_4 --------------------------
	.section	.nv.info.triton_poi_fused__native_batch_norm_legit_no_training_leaky_relu_4,"",@"SHT_CUDA_INFO"
	.sectionflags	@""
	.align	4


	//----- nvinfo : EIATTR_CUDA_API_VERSION
	.align		4
        /*0000*/ 	.byte	0x04, 0x37
        /*0002*/ 	.short	(.L_11 - .L_10)
.L_10:
        /*0004*/ 	.word	0x0000007c


	//----- nvinfo : EIATTR_KPARAM_INFO
	.align		4
.L_11:
        /*0008*/ 	.byte	0x04, 0x17
        /*000a*/ 	.short	(.L_13 - .L_12)
.L_12:
        /*000c*/ 	.word	0x00000000
        /*0010*/ 	.short	0x0006
        /*0012*/ 	.short	0x0030
        /*0014*/ 	.byte	0x00, 0xf0, 0x11, 0x00


	//----- nvinfo : EIATTR_KPARAM_INFO
	.align		4
.L_13:
        /*0018*/ 	.byte	0x04, 0x17
        /*001a*/ 	.short	(.L_15 - .L_14)
.L_14:
        /*001c*/ 	.word	0x00000000
        /*0020*/ 	.short	0x0005
        /*0022*/ 	.short	0x0028
        /*0024*/ 	.byte	0x00, 0xf4, 0x21, 0x00


	//----- nvinfo : EIATTR_KPARAM_INFO
	.align		4
.L_15:
        /*0028*/ 	.byte	0x04, 0x17
        /*002a*/ 	.short	(.L_17 - .L_16)
.L_16:
        /*002c*/ 	.word	0x00000000
        /*0030*/ 	.short	0x0004
        /*0032*/ 	.short	0x0020
        /*0034*/ 	.byte	0x00, 0xf4, 0x21, 0x00


	//----- nvinfo : EIATTR_KPARAM_INFO
	.align		4
.L_17:
        /*0038*/ 	.byte	0x04, 0x17
        /*003a*/ 	.short	(.L_19 - .L_18)
.L_18:
        /*003c*/ 	.word	0x00000000
        /*0040*/ 	.short	0x0003
        /*0042*/ 	.short	0x0018
        /*0044*/ 	.byte	0x00, 0xf4, 0x21, 0x00


	//----- nvinfo : EIATTR_KPARAM_INFO
	.align		4
.L_19:
        /*0048*/ 	.byte	0x04, 0x17
        /*004a*/ 	.short	(.L_21 - .L_20)
.L_20:
        /*004c*/ 	.word	0x00000000
        /*0050*/ 	.short	0x0002
        /*0052*/ 	.short	0x0010
        /*0054*/ 	.byte	0x00, 0xf4, 0x21, 0x00


	//----- nvinfo : EIATTR_KPARAM_INFO
	.align		4
.L_21:
        /*0058*/ 	.byte	0x04, 0x17
        /*005a*/ 	.short	(.L_23 - .L_22)
.L_22:
        /*005c*/ 	.word	0x00000000
        /*0060*/ 	.short	0x0001
        /*0062*/ 	.short	0x0008
        /*0064*/ 	.byte	0x00, 0xf4, 0x21, 0x00


	//----- nvinfo : EIATTR_KPARAM_INFO
	.align		4
.L_23:
        /*0068*/ 	.byte	0x04, 0x17
        /*006a*/ 	.short	(.L_25 - .L_24)
.L_24:
        /*006c*/ 	.word	0x00000000
        /*0070*/ 	.short	0x0000
        /*0072*/ 	.short	0x0000
        /*0074*/ 	.byte	0x00, 0xf4, 0x21, 0x00


	//----- nvinfo : EIATTR_SPARSE_MMA_MASK
	.align		4
.L_25:
        /*0078*/ 	.byte	0x03, 0x50
        /*007a*/ 	.short	0x0000


	//----- nvinfo : EIATTR_MAXREG_COUNT
	.align		4
        /*007c*/ 	.byte	0x03, 0x1b
        /*007e*/ 	.short	0x00ff


	//----- nvinfo : EIATTR_EXIT_INSTR_OFFSETS
	.align		4
        /*0080*/ 	.byte	0x04, 0x1c
        /*0082*/ 	.short	(.L_27 - .L_26)


	//   ....[0]....
.L_26:
        /*0084*/ 	.word	0x00000310


	//   ....[1]....
        /*0088*/ 	.word	0x00000330


	//----- nvinfo : EIATTR_REQNTID
	.align		4
.L_27:
        /*008c*/ 	.byte	0x04, 0x10
        /*008e*/ 	.short	(.L_29 - .L_28)
.L_28:
        /*0090*/ 	.word	0x00000080
        /*0094*/ 	.word	0x00000001
        /*0098*/ 	.word	0x00000001


	//----- nvinfo : EIATTR_CBANK_PARAM_SIZE
	.align		4
.L_29:
        /*009c*/ 	.byte	0x03, 0x19
        /*009e*/ 	.short	0x0034


	//----- nvinfo : EIATTR_PARAM_CBANK
	.align		4
        /*00a0*/ 	.byte	0x04, 0x0a
        /*00a2*/ 	.short	(.L_31 - .L_30)
	.align		4
.L_30:
        /*00a4*/ 	.word	index@(.nv.constant0.triton_poi_fused__native_batch_norm_legit_no_training_leaky_relu_4)
        /*00a8*/ 	.short	0x0210
        /*00aa*/ 	.short	0x0034


	//----- nvinfo : EIATTR_SW_WAR
	.align		4
.L_31:
        /*00ac*/ 	.byte	0x04, 0x36
        /*00ae*/ 	.short	(.L_33 - .L_32)
.L_32:
        /*00b0*/ 	.word	0x00000008
.L_33:


//--------------------- .nv.callgraph             --------------------------
	.section	.nv.callgraph,"",@"SHT_CUDA_CALLGRAPH"
	.align	4
	.sectionentsize	8
	.align		4
        /*0000*/ 	.word	0x00000000
	.align		4
        /*0004*/ 	.word	0xffffffff
	.align		4
        /*0008*/ 	.word	0x00000000
	.align		4
        /*000c*/ 	.word	0xfffffffe
	.align		4
        /*0010*/ 	.word	0x00000000
	.align		4
        /*0014*/ 	.word	0xfffffffd
	.align		4
        /*0018*/ 	.word	0x00000000
	.align		4
        /*001c*/ 	.word	0xfffffffc


//--------------------- .nv.constant4             --------------------------
	.section	.nv.constant4,"a",@progbits
	.align	8
	.align		8
.nv.constant4:
        /*0000*/ 	.dword	_$_str
	.align		8
        /*0008*/ 	.dword	_$_str_$_2


//--------------------- .text.triton_poi_fused__native_batch_norm_legit_no_training_leaky_relu_4 --------------------------
	.section	.text.triton_poi_fused__native_batch_norm_legit_no_training_leaky_relu_4,"ax",@progbits
	.align	128
        .global         triton_poi_fused__native_batch_norm_legit_no_training_leaky_relu_4
        .type           triton_poi_fused__native_batch_norm_legit_no_training_leaky_relu_4,@function
        .size           triton_poi_fused__native_batch_norm_legit_no_training_leaky_relu_4,(.L_x_1 - triton_poi_fused__native_batch_norm_legit_no_training_leaky_relu_4)
        .other          triton_poi_fused__native_batch_norm_legit_no_training_leaky_relu_4,@"STO_CUDA_ENTRY STV_DEFAULT"
triton_poi_fused__native_batch_norm_legit_no_training_leaky_relu_4:
.text.triton_poi_fused__native_batch_norm_legit_no_training_leaky_relu_4:
[----:B------:R-:W0:Y:S01]  /*0000*/  LDC R1, c[0x0][0x28] ;  /* 0x00000a00ff017b82 */ /* 0x000e220000000800 */
[----:B------:R-:W1:Y:S07]  /*0010*/  S2R R0, SR_TID.X ;  /* 0x0000000000007919 */ /* 0x000e6e0000002100 */
[----:B------:R-:W2:Y:S01]  /*0020*/  LDC.64 R6, c[0x0][0x228] ;  /* 0x00008a00ff067b82 */ /* 0x000ea20000000a00 */
[----:B------:R-:W-:Y:S01]  /*0030*/  CS2R R14, SRZ ;  /* 0x00000000000e7805 */ /* 0x000fe2000001ff00 */
[----:B------:R-:W-:Y:S01]  /*0040*/  ULDC.64 UR4, c[0x0][0x208] ;  /* 0x0000820000047ab9 */ /* 0x000fe20000000a00 */
[----:B------:R-:W3:Y:S05]  /*0050*/  S2R R3, SR_CTAID.X ;  /* 0x0000000000037919 */ /* 0x000eea0000002500 */
[----:B------:R-:W4:Y:S08]  /*0060*/  LDC.64 R4, c[0x0][0x220] ;  /* 0x00008800ff047b82 */ /* 0x000f300000000a00 */
[----:B------:R-:W5:Y:S08]  /*0070*/  LDC.64 R8, c[0x0][0x230] ;  /* 0x00008c00ff087b82 */ /* 0x000f700000000a00 */
[----:B------:R-:W4:Y:S01]  /*0080*/  LDC.64 R10, c[0x0][0x238] ;  /* 0x00008e00ff0a7b82 */ /* 0x000f220000000a00 */
[----:B-1----:R-:W-:-:S04]  /*0090*/  LOP3.LUT R0, R0, 0x7f, RZ, 0xc0, !PT ;  /* 0x0000007f00007812 */ /* 0x002fc800078ec0ff */
[----:B---3--:R-:W-:-:S04]  /*00a0*/  LEA R0, R3, R0, 0x7 ;  /* 0x0000000003007211 */ /* 0x008fc800078e38ff */
[C---:B------:R-:W-:Y:S01]  /*00b0*/  ISETP.GE.AND P0, PT, R0.reuse, 0xc0, PT ;  /* 0x000000c00000780c */ /* 0x040fe20003f06270 */
[----:B------:R-:W-:-:S05]  /*00c0*/  IMAD.HI R2, R0, 0x2aaaaaab, RZ ;  /* 0x2aaaaaab00027827 */ /* 0x000fca00078e02ff */
[----:B------:R-:W-:-:S04]  /*00d0*/  LEA.HI R2, R2, R2, RZ, 0x1 ;  /* 0x0000000202027211 */ /* 0x000fc800078f08ff */
[----:B------:R-:W-:-:S04]  /*00e0*/  SHF.R.S32.HI R3, RZ, 0x1f, R2 ;  /* 0x0000001fff037819 */ /* 0x000fc80000011402 */
[----:B------:R-:W-:-:S04]  /*00f0*/  LEA.HI R3, R3, R2, RZ, 0x3 ;  /* 0x0000000203037211 */ /* 0x000fc800078f18ff */
[----:B------:R-:W-:-:S04]  /*0100*/  LOP3.LUT R3, R3, 0xfffffff8, RZ, 0xc0, !PT ;  /* 0xfffffff803037812 */ /* 0x000fc800078ec0ff */
[----:B------:R-:W-:Y:S02]  /*0110*/  IADD3 R13, R2, -R3, RZ ;  /* 0x80000003020d7210 */ /* 0x000fe40007ffe0ff */
[----:B------:R-:W1:Y:S03]  /*0120*/  LDC.64 R2, c[0x0][0x218] ;  /* 0x00008600ff027b82 */ /* 0x000e660000000a00 */
[----:B--2---:R-:W-:-:S05]  /*0130*/  IMAD.WIDE R6, R13, 0x4, R6 ;  /* 0x000000040d067825 */ /* 0x004fca00078e0206 */
[----:B------:R5:W2:Y:S01]  /*0140*/  @!P0 LDG.E.EL R14, desc[UR4][R6.64] ;  /* 0x00000004060e8981 */ /* 0x000aa2000c2e1900 */
[----:B------:R-:W-:Y:S01]  /*0150*/  HFMA2.MMA R12, -RZ, RZ, 0, 0 ;  /* 0x00000000ff0c7435 */ /* 0x000fe200000001ff */
[----:B----4-:R-:W-:-:S05]  /*0160*/  IMAD.WIDE R4, R13, 0x4, R4 ;  /* 0x000000040d047825 */ /* 0x010fca00078e0204 */
[----:B------:R-:W3:Y:S01]  /*0170*/  @!P0 LDG.E.EL R15, desc[UR4][R4.64] ;  /* 0x00000004040f8981 */ /* 0x000ee2000c2e1900 */
[----:B-----5:R-:W-:-:S04]  /*0180*/  IMAD.WIDE R6, R13, 0x4, R8 ;  /* 0x000000040d067825 */ /* 0x020fc800078e0208 */
[----:B-1----:R-:W-:-:S04]  /*0190*/  IMAD.WIDE R2, R0, 0x4, R2 ;  /* 0x0000000400027825 */ /* 0x002fc800078e0202 */
[----:B0-----:R-:W-:Y:S01]  /*01a0*/  IMAD.WIDE R8, R13, 0x4, R10 ;  /* 0x000000040d087825 */ /* 0x001fe200078e020a */
[----:B------:R0:W3:Y:S01]  /*01b0*/  @!P0 LDG.E R12, desc[UR4][R2.64] ;  /* 0x00000004020c8981 */ /* 0x0000e2000c1e1900 */
[----:B------:R-:W-:-:S06]  /*01c0*/  CS2R R10, SRZ ;  /* 0x00000000000a7805 */ /* 0x000fcc000001ff00 */
[----:B------:R-:W4:Y:S04]  /*01d0*/  @!P0 LDG.E.EL R10, desc[UR4][R6.64] ;  /* 0x00000004060a8981 */ /* 0x000f28000c2e1900 */
[----:B------:R-:W4:Y:S01]  /*01e0*/  @!P0 LDG.E.EL R11, desc[UR4][R8.64] ;  /* 0x00000004080b8981 */ /* 0x000f22000c2e1900 */
[----:B0-----:R-:W-:Y:S01]  /*01f0*/  MOV R2, 0x3e800000 ;  /* 0x3e80000000027802 */ /* 0x001fe20000000f00 */
[----:B--2---:R-:W-:-:S04]  /*0200*/  FADD R14, R14, 9.9999997473787516356e-06 ;  /* 0x3727c5ac0e0e7421 */ /* 0x004fc80000000000 */
[----:B------:R-:W0:Y:S02]  /*0210*/  MUFU.SQRT R13, R14 ;  /* 0x0000000e000d7308 */ /* 0x000e240000002000 */
[C---:B0-----:R-:W-:Y:S02]  /*0220*/  FSETP.GT.AND P1, PT, R13.reuse, 8.50705917302346158658e+37, PT ;  /* 0x7e8000000d00780b */ /* 0x041fe40003f24000 */
[----:B------:R-:W-:-:S11]  /*0230*/  FSETP.GEU.AND P2, PT, R13, 1.175494350822287508e-38, PT ;  /* 0x008000000d00780b */ /* 0x000fd60003f4e000 */
[----:B------:R-:W-:-:S04]  /*0240*/  @P1 FMUL R13, R13, 0.25 ;  /* 0x3e8000000d0d1820 */ /* 0x000fc80000400000 */
[----:B------:R-:W-:-:S06]  /*0250*/  @!P2 FMUL R13, R13, 16777216 ;  /* 0x4b8000000d0da820 */ /* 0x000fcc0000400000 */
[----:B------:R-:W0:Y:S01]  /*0260*/  MUFU.RCP R13, R13 ;  /* 0x0000000d000d7308 */ /* 0x000e220000001000 */
[----:B------:R-:W-:Y:S01]  /*0270*/  FSEL R2, R2, 1, P1 ;  /* 0x3f80000002027808 */ /* 0x000fe20000800000 */
[----:B---3--:R-:W-:-:S04]  /*0280*/  FADD R12, -R15, R12 ;  /* 0x0000000c0f0c7221 */ /* 0x008fc80000000100 */
[----:B------:R-:W-:-:S04]  /*0290*/  @!P2 FMUL R2, R2, 16777216 ;  /* 0x4b8000000202a820 */ /* 0x000fc80000400000 */
[----:B0-----:R-:W-:Y:S02]  /*02a0*/  FMUL R5, R13, R2 ;  /* 0x000000020d057220 */ /* 0x001fe40000400000 */
[----:B------:R-:W0:Y:S02]  /*02b0*/  LDC.64 R2, c[0x0][0x210] ;  /* 0x00008400ff027b82 */ /* 0x000e240000000a00 */
[----:B------:R-:W-:-:S04]  /*02c0*/  FMUL R12, R12, R5 ;  /* 0x000000050c0c7220 */ /* 0x000fc80000400000 */
[----:B----4-:R-:W-:-:S05]  /*02d0*/  FFMA R11, R12, R10, R11 ;  /* 0x0000000a0c0b7223 */ /* 0x010fca000000000b */
[----:B------:R-:W-:Y:S01]  /*02e0*/  FSETP.GT.AND P1, PT, R11, RZ, PT ;  /* 0x000000ff0b00720b */ /* 0x000fe20003f24000 */
[----:B0-----:R-:W-:-:S12]  /*02f0*/  IMAD.WIDE R2, R0, 0x4, R2 ;  /* 0x0000000400027825 */ /* 0x001fd800078e0202 */
[----:B------:R-:W-:Y:S01]  /*0300*/  @!P1 FMUL R11, R11, 0.20000000298023223877 ;  /* 0x3e4ccccd0b0b9820 */ /* 0x000fe20000400000 */
[----:B------:R-:W-:Y:S06]  /*0310*/  @P0 EXIT ;  /* 0x000000000000094d */ /* 0x000fec0003800000 */
[----:B------:R-:W-:Y:S01]  /*0320*/  STG.E desc[UR4][R2.64], R11 ;  /* 0x0000000b02007986 */ /* 0x000fe2000c101904 */
[----:B------:R-:W-:Y:S05]  /*0330*/  EXIT ;  /* 0x000000000000794d */ /* 0x000fea0003800000 */
.L_x_0:
[----:B------:R-:W-:-:S00]  /*0340*/  BRA `(.L_x_0) ;  /* 0xfffffffc00fc7947 */ /* 0x000fc0000383ffff */
[----:B------:R-:W-:-:S00]  /*0350*/  NOP ;  /* 0x0000000000007918 */ /* 0x000fc00000000000 */
        /* <DEDUP_REMOVED lines=10> */
.L_x_1:


//--------------------- .nv.global.init           --------------------------
	.section	.nv.global.init,"aw",@progbits
.nv.global.init:
	.type		_$_str,@object
	.size		_$_str,(_$_str_$_2 - _$_str)
_$_str:
        /*0000*/ 	.byte	0x5f, 0x5f, 0x43, 0x55, 0x44, 0x41, 0x5f, 0x46, 0x54, 0x5a, 0x00
	.type		_$_str_$_2,@object
	.size		_$_str_$_2,(.L_1 - _$_str_$_2)
_$_str_$_2:
        /*000b*/ 	.byte	0x5f, 0x5f, 0x43, 0x55, 0x44, 0x41, 0x5f, 0x50, 0x52, 0x45, 0x43, 0x5f, 0x53, 0x51, 0x52, 0x54
        /*001b*/ 	.byte	0x00
.L_1:


//--------------------- .nv.constant0.triton_poi_fused__native_batch_norm_legit_no_training_leaky_relu_4 --------------------------
	.section	.nv.constant0.triton_poi_fused__native_batch_norm_legit_no_training_leaky_relu_4,"a",@progbits
	.sectionflags	@""
	.align	4
.nv.constant0.triton_poi_fused__native_batch_norm_legit_no_training_leaky_relu_4:
	.zero		580
